//
// Generated by NVIDIA NVVM Compiler
//
// Compiler Build ID: CL-36424714
// Cuda compilation tools, release 13.0, V13.0.88
// Based on NVVM 20.0.0
//

.version 9.0
.target sm_100
.address_size 64

	// .globl	_Z16init_matrix_fp16P6__halfiS_

.visible .entry _Z16init_matrix_fp16P6__halfiS_(
	.param .u64 .ptr .align 1 _Z16init_matrix_fp16P6__halfiS__param_0,
	.param .u32 _Z16init_matrix_fp16P6__halfiS__param_1,
	.param .align 2 .b8 _Z16init_matrix_fp16P6__halfiS__param_2[2]
)
{
	.reg .pred 	%p<2>;
	.reg .b16 	%rs<2>;
	.reg .b32 	%r<6>;
	.reg .b64 	%rd<5>;

	ld.param.u16 	%rs1, [_Z16init_matrix_fp16P6__halfiS__param_2];
	ld.param.u64 	%rd1, [_Z16init_matrix_fp16P6__halfiS__param_0];
	ld.param.u32 	%r2, [_Z16init_matrix_fp16P6__halfiS__param_1];
	mov.u32 	%r3, %ctaid.x;
	mov.u32 	%r4, %ntid.x;
	mov.u32 	%r5, %tid.x;
	mad.lo.s32 	%r1, %r3, %r4, %r5;
	setp.ge.s32 	%p1, %r1, %r2;
	@%p1 bra 	$L__BB0_2;
	cvta.to.global.u64 	%rd2, %rd1;
	mul.wide.s32 	%rd3, %r1, 2;
	add.s64 	%rd4, %rd2, %rd3;
	st.global.u16 	[%rd4], %rs1;
$L__BB0_2:
	ret;

}


// ===== COMPILED SASS (sm_100) =====

	.target	sm_100

	.elftype	@"ET_EXEC"


//--------------------- .note.nv.tkinfo           --------------------------
	.section	.note.nv.tkinfo,"",@"SHT_NOTE"
	.sectionflags	@"SHF_NOTE_NV_TKINFO"
	.tkinfo
        /*0018*/ 	.word	0x00000002
        /*0030*/ 	.string	""
        /*0030*/ 	.string	"ptxas"
        /*0030*/ 	.string	"Cuda compilation tools, release 13.0, V13.0.88"
        /*0030*/ 	.string	"Build cuda_13.0.r13.0/compiler.36424714_0"
        /*0030*/ 	.string	"-arch sm_100 -m 64 "



//--------------------- .note.nv.cuinfo           --------------------------
	.section	.note.nv.cuinfo,"",@"SHT_NOTE"
	.sectionflags	@"SHF_NOTE_NV_CUINFO"
        /*0018*/ 	.short	0x0002
        /*001a*/ 	.short	0x0064
        /*001c*/ 	.short	0x0082
	.zero		2


//--------------------- .nv.info                  --------------------------
	.section	.nv.info,"",@"SHT_CUDA_INFO"
	.align	4


	//----- nvinfo : EIATTR_REGCOUNT
	.align		4
        /*0000*/ 	.byte	0x04, 0x2f
        /*0002*/ 	.short	(.L_1 - .L_0)
	.align		4
.L_0:
        /*0004*/ 	.word	index@(_Z16init_matrix_fp16P6__halfiS_)
        /*0008*/ 	.word	0x0000000a


	//----- nvinfo : EIATTR_FRAME_SIZE
	.align		4
.L_1:
        /*000c*/ 	.byte	0x04, 0x11
        /*000e*/ 	.short	(.L_3 - .L_2)
	.align		4
.L_2:
        /*0010*/ 	.word	index@(_Z16init_matrix_fp16P6__halfiS_)
        /*0014*/ 	.word	0x00000000


	//----- nvinfo : EIATTR_MIN_STACK_SIZE
	.align		4
.L_3:
        /*0018*/ 	.byte	0x04, 0x12
        /*001a*/ 	.short	(.L_5 - .L_4)
	.align		4
.L_4:
        /*001c*/ 	.word	index@(_Z16init_matrix_fp16P6__halfiS_)
        /*0020*/ 	.word	0x00000000
.L_5:


//--------------------- .nv.compat                --------------------------
	.section	.nv.compat,"",@"SHT_CUDA_COMPAT_INFO"
	.align	4
        /*0000*/ 	.byte	0x02, 0x09, 0x00, 0x00, 0x02, 0x02, 0x01, 0x00, 0x02, 0x05, 0x05, 0x00, 0x03, 0x07, 0x01, 0x01
        /*0010*/ 	.byte	0x02, 0x03, 0x00, 0x00, 0x02, 0x06, 0x01, 0x00, 0x04, 0x0b, 0x08, 0x00, 0x09, 0x00, 0x00, 0x00
        /*0020*/ 	.byte	0x00, 0x00, 0x00, 0x00


//--------------------- .nv.info._Z16init_matrix_fp16P6__halfiS_ --------------------------
	.section	.nv.info._Z16init_matrix_fp16P6__halfiS_,"",@"SHT_CUDA_INFO"
	.sectionflags	@""
	.align	4


	//----- nvinfo : EIATTR_CUDA_API_VERSION
	.align		4
        /*0000*/ 	.byte	0x04, 0x37
        /*0002*/ 	.short	(.L_7 - .L_6)
.L_6:
        /*0004*/ 	.word	0x00000082


	//----- nvinfo : EIATTR_KPARAM_INFO
	.align		4
.L_7:
        /*0008*/ 	.byte	0x04, 0x17
        /*000a*/ 	.short	(.L_9 - .L_8)
.L_8:
        /*000c*/ 	.word	0x00000000
        /*0010*/ 	.short	0x0002
        /*0012*/ 	.short	0x000c
        /*0014*/ 	.byte	0x00, 0xf0, 0x09, 0x00


	//----- nvinfo : EIATTR_KPARAM_INFO
	.align		4
.L_9:
        /*0018*/ 	.byte	0x04, 0x17
        /*001a*/ 	.short	(.L_11 - .L_10)
.L_10:
        /*001c*/ 	.word	0x00000000
        /*0020*/ 	.short	0x0001
        /*0022*/ 	.short	0x0008
        /*0024*/ 	.byte	0x00, 0xf0, 0x11, 0x00


	//----- nvinfo : EIATTR_KPARAM_INFO
	.align		4
.L_11:
        /*0028*/ 	.byte	0x04, 0x17
        /*002a*/ 	.short	(.L_13 - .L_12)
.L_12:
        /*002c*/ 	.word	0x00000000
        /*0030*/ 	.short	0x0000
        /*0032*/ 	.short	0x0000
        /*0034*/ 	.byte	0x00, 0xf5, 0x21, 0x00


	//----- nvinfo : EIATTR_SPARSE_MMA_MASK
	.align		4
.L_13:
        /*0038*/ 	.byte	0x03, 0x50
        /*003a*/ 	.short	0x0000


	//----- nvinfo : EIATTR_MAXREG_COUNT
	.align		4
        /*003c*/ 	.byte	0x03, 0x1b
        /*003e*/ 	.short	0x00ff


	//----- nvinfo : EIATTR_MERCURY_ISA_VERSION
	.align		4
        /*0040*/ 	.byte	0x03, 0x5f
        /*0042*/ 	.short	0x0101


	//----- nvinfo : EIATTR_VRC_CTA_INIT_COUNT
	.align		4
        /*0044*/ 	.byte	0x02, 0x4a
	.zero		1
	.zero		1


	//----- nvinfo : EIATTR_EXIT_INSTR_OFFSETS
	.align		4
        /*0048*/ 	.byte	0x04, 0x1c
        /*004a*/ 	.short	(.L_15 - .L_14)


	//   ....[0]....
.L_14:
        /*004c*/ 	.word	0x00000070


	//   ....[1]....
        /*0050*/ 	.word	0x000000d0


	//----- nvinfo : EIATTR_CBANK_PARAM_SIZE
	.align		4
.L_15:
        /*0054*/ 	.byte	0x03, 0x19
        /*0056*/ 	.short	0x000e


	//----- nvinfo : EIATTR_PARAM_CBANK
	.align		4
        /*0058*/ 	.byte	0x04, 0x0a
        /*005a*/ 	.short	(.L_17 - .L_16)
	.align		4
.L_16:
        /*005c*/ 	.word	index@(.nv.constant0._Z16init_matrix_fp16P6__halfiS_)
        /*0060*/ 	.short	0x0380
        /*0062*/ 	.short	0x000e


	//----- nvinfo : EIATTR_SW_WAR
	.align		4
.L_17:
        /*0064*/ 	.byte	0x04, 0x36
        /*0066*/ 	.short	(.L_19 - .L_18)
.L_18:
        /*0068*/ 	.word	0x00000008
.L_19:


//--------------------- .nv.callgraph             --------------------------
	.section	.nv.callgraph,"",@"SHT_CUDA_CALLGRAPH"
	.align	4
	.sectionentsize	8
	.align		4
        /*0000*/ 	.word	0x00000000
	.align		4
        /*0004*/ 	.word	0xffffffff
	.align		4
        /*0008*/ 	.word	0x00000000
	.align		4
        /*000c*/ 	.word	0xfffffffe
	.align		4
        /*0010*/ 	.word	0x00000000
	.align		4
        /*0014*/ 	.word	0xfffffffd
	.align		4
        /*0018*/ 	.word	0x00000000
	.align		4
        /*001c*/ 	.word	0xfffffffc


//--------------------- .text._Z16init_matrix_fp16P6__halfiS_ --------------------------
	.section	.text._Z16init_matrix_fp16P6__halfiS_,"ax",@progbits
	.align	128
        .global         _Z16init_matrix_fp16P6__halfiS_
        .type           _Z16init_matrix_fp16P6__halfiS_,@function
        .size           _Z16init_matrix_fp16P6__halfiS_,(.L_x_1 - _Z16init_matrix_fp16P6__halfiS_)
        .other          _Z16init_matrix_fp16P6__halfiS_,@"STO_CUDA_ENTRY STV_DEFAULT"
_Z16init_matrix_fp16P6__halfiS_:
.text._Z16init_matrix_fp16P6__halfiS_:
[----:B------:R-:W-:Y:S01]  /*0000*/  LDC R1, c[0x0][0x37c] ;  /* 0x0000df00ff017b82 */ /* 0x000fe20000000800 */
[----:B------:R-:W0:Y:S07]  /*0010*/  S2R R0, SR_TID.X ;  /* 0x0000000000007919 */ /* 0x000e2e0000002100 */
[----:B------:R-:W0:Y:S01]  /*0020*/  S2UR UR4, SR_CTAID.X ;  /* 0x00000000000479c3 */ /* 0x000e220000002500 */
[----:B------:R-:W1:Y:S07]  /*0030*/  LDCU UR5, c[0x0][0x388] ;  /* 0x00007100ff0577ac */ /* 0x000e6e0008000800 */
[----:B------:R-:W0:Y:S02]  /*0040*/  LDC R5, c[0x0][0x360] ;  /* 0x0000d800ff057b82 */ /* 0x000e240000000800 */
[----:B0-----:R-:W-:-:S05]  /*0050*/  IMAD R5, R5, UR4, R0 ;  /* 0x0000000405057c24 */ /* 0x001fca000f8e0200 */
[----:B-1----:R-:W-:-:S13]  /*0060*/  ISETP.GE.AND P0, PT, R5, UR5, PT ;  /* 0x0000000505007c0c */ /* 0x002fda000bf06270 */
[----:B------:R-:W-:Y:S05]  /*0070*/  @P0 EXIT ;  /* 0x000000000000094d */ /* 0x000fea0003800000 */
[----:B------:R-:W0:Y:S01]  /*0080*/  LDC.64 R2, c[0x0][0x380] ;  /* 0x0000e000ff027b82 */ /* 0x000e220000000a00 */
[----:B------:R-:W1:Y:S07]  /*0090*/  LDCU.64 UR4, c[0x0][0x358] ;  /* 0x00006b00ff0477ac */ /* 0x000e6e0008000a00 */
[----:B------:R-:W1:Y:S01]  /*00a0*/  LDC.U16 R7, c[0x0][0x38c] ;  /* 0x0000e300ff077b82 */ /* 0x000e620000000400 */
[----:B0-----:R-:W-:-:S05]  /*00b0*/  IMAD.WIDE R2, R5, 0x2, R2 ;  /* 0x0000000205027825 */ /* 0x001fca00078e0202 */
[----:B-1----:R-:W-:Y:S01]  /*00c0*/  STG.E.U16 desc[UR4][R2.64], R7 ;  /* 0x0000000702007986 */ /* 0x002fe2000c101504 */
[----:B------:R-:W-:Y:S05]  /*00d0*/  EXIT ;  /* 0x000000000000794d */ /* 0x000fea0003800000 */
.L_x_0:
[----:B------:R-:W-:-:S00]  /*00e0*/  BRA `(.L_x_0) ;  /* 0xfffffffc00fc7947 */ /* 0x000fc0000383ffff */
[----:B------:R-:W-:-:S00]  /*00f0*/  NOP ;  /* 0x0000000000007918 */ /* 0x000fc00000000000 */
        /* <DEDUP_REMOVED lines=8> */
.L_x_1:


//--------------------- .nv.shared.reserved.0     --------------------------
	.section	.nv.shared.reserved.0,"aw",@nobits
	.weak		__nv_reservedSMEM_offset_0_alias
	.size		__nv_reservedSMEM_offset_0_alias, 0, 64
	.other		__nv_reservedSMEM_offset_0_alias,@"STO_CUDA_RESERVED_SHARED STV_DEFAULT"
__nv_reservedSMEM_offset_0_alias:
	.zero		0
	.zero		64


//--------------------- .nv.constant0._Z16init_matrix_fp16P6__halfiS_ --------------------------
	.section	.nv.constant0._Z16init_matrix_fp16P6__halfiS_,"a",@progbits
	.sectionflags	@""
	.align	4
.nv.constant0._Z16init_matrix_fp16P6__halfiS_:
	.zero		910


//--------------------- SYMBOLS --------------------------

	.type		.nv.reservedSmem.offset0,@object
	.size		.nv.reservedSmem.offset0,0x4
